	.headerflags	@"EF_CUDA_TEXMODE_UNIFIED EF_CUDA_64BIT_ADDRESS EF_CUDA_ACCELERATORS EF_CUDA_SM90 EF_CUDA_VIRTUAL_SM(EF_CUDA_SM90)"
	.elftype	@"ET_EXEC"


//--------------------- .nv.info                  --------------------------
	.section	.nv.info,"",@"SHT_CUDA_INFO"
	.align	4


	//----- nvinfo : EIATTR_REGCOUNT
	.align		4
        /*0000*/ 	.byte	0x04, 0x2f
        /*0002*/ 	.short	(.L_1 - .L_0)
	.align		4
.L_0:
        /*0004*/ 	.word	index@(triton_poi_fused_clone_mul_3)
        /*0008*/ 	.word	0x00000012


	//----- nvinfo : EIATTR_MIN_STACK_SIZE
	.align		4
.L_1:
        /*000c*/ 	.byte	0x04, 0x12
        /*000e*/ 	.short	(.L_3 - .L_2)
	.align		4
.L_2:
        /*0010*/ 	.word	index@(triton_poi_fused_clone_mul_3)
        /*0014*/ 	.word	0x00000000


	//----- nvinfo : EIATTR_FRAME_SIZE
	.align		4
.L_3:
        /*0018*/ 	.byte	0x04, 0x11
        /*001a*/ 	.short	(.L_5 - .L_4)
	.align		4
.L_4:
        /*001c*/ 	.word	index@(triton_poi_fused_clone_mul_3)
        /*0020*/ 	.word	0x00000000


	//----- nvinfo : EIATTR_MIN_STACK_SIZE
	.align		4
.L_5:
        /*0024*/ 	.byte	0x04, 0x12
        /*0026*/ 	.short	(.L_7 - .L_6)
	.align		4
.L_6:
        /*0028*/ 	.word	index@(triton_poi_fused_clone_mul_3)
        /*002c*/ 	.word	0x00000000
.L_7:


//--------------------- .nv.info.triton_poi_fused_clone_mul_3 --------------------------
	.section	.nv.info.triton_poi_fused_clone_mul_3,"",@"SHT_CUDA_INFO"
	.sectionflags	@""
	.align	4


	//----- nvinfo : EIATTR_CUDA_API_VERSION
	.align		4
        /*0000*/ 	.byte	0x04, 0x37
        /*0002*/ 	.short	(.L_9 - .L_8)
.L_8:
        /*0004*/ 	.word	0x0000007c


	//----- nvinfo : EIATTR_KPARAM_INFO
	.align		4
.L_9:
        /*0008*/ 	.byte	0x04, 0x17
        /*000a*/ 	.short	(.L_11 - .L_10)
.L_10:
        /*000c*/ 	.word	0x00000000
        /*0010*/ 	.short	0x0004
        /*0012*/ 	.short	0x001c
        /*0014*/ 	.byte	0x00, 0xf0, 0x11, 0x00


	//----- nvinfo : EIATTR_KPARAM_INFO
	.align		4
.L_11:
        /*0018*/ 	.byte	0x04, 0x17
        /*001a*/ 	.short	(.L_13 - .L_12)
.L_12:
        /*001c*/ 	.word	0x00000000
        /*0020*/ 	.short	0x0003
        /*0022*/ 	.short	0x0018
        /*0024*/ 	.byte	0x00, 0xf0, 0x11, 0x00


	//----- nvinfo : EIATTR_KPARAM_INFO
	.align		4
.L_13:
        /*0028*/ 	.byte	0x04, 0x17
        /*002a*/ 	.short	(.L_15 - .L_14)
.L_14:
        /*002c*/ 	.word	0x00000000
        /*0030*/ 	.short	0x0002
        /*0032*/ 	.short	0x0010
        /*0034*/ 	.byte	0x00, 0xf4, 0x21, 0x00


	//----- nvinfo : EIATTR_KPARAM_INFO
	.align		4
.L_15:
        /*0038*/ 	.byte	0x04, 0x17
        /*003a*/ 	.short	(.L_17 - .L_16)
.L_16:
        /*003c*/ 	.word	0x00000000
        /*0040*/ 	.short	0x0001
        /*0042*/ 	.short	0x0008
        /*0044*/ 	.byte	0x00, 0xf4, 0x21, 0x00


	//----- nvinfo : EIATTR_KPARAM_INFO
	.align		4
.L_17:
        /*0048*/ 	.byte	0x04, 0x17
        /*004a*/ 	.short	(.L_19 - .L_18)
.L_18:
        /*004c*/ 	.word	0x00000000
        /*0050*/ 	.short	0x0000
        /*0052*/ 	.short	0x0000
        /*0054*/ 	.byte	0x00, 0xf4, 0x21, 0x00


	//----- nvinfo : EIATTR_SPARSE_MMA_MASK
	.align		4
.L_19:
        /*0058*/ 	.byte	0x03, 0x50
        /*005a*/ 	.short	0x0000


	//----- nvinfo : EIATTR_MAXREG_COUNT
	.align		4
        /*005c*/ 	.byte	0x03, 0x1b
        /*005e*/ 	.short	0x00ff


	//----- nvinfo : EIATTR_EXIT_INSTR_OFFSETS
	.align		4
        /*0060*/ 	.byte	0x04, 0x1c
        /*0062*/ 	.short	(.L_21 - .L_20)


	//   ....[0]....
.L_20:
        /*0064*/ 	.word	0x00000380


	//   ....[1]....
        /*0068*/ 	.word	0x000003f0


	//----- nvinfo : EIATTR_REQNTID
	.align		4
.L_21:
        /*006c*/ 	.byte	0x04, 0x10
        /*006e*/ 	.short	(.L_23 - .L_22)
.L_22:
        /*0070*/ 	.word	0x00000080
        /*0074*/ 	.word	0x00000001
        /*0078*/ 	.word	0x00000001


	//----- nvinfo : EIATTR_CBANK_PARAM_SIZE
	.align		4
.L_23:
        /*007c*/ 	.byte	0x03, 0x19
        /*007e*/ 	.short	0x0020


	//----- nvinfo : EIATTR_PARAM_CBANK
	.align		4
        /*0080*/ 	.byte	0x04, 0x0a
        /*0082*/ 	.short	(.L_25 - .L_24)
	.align		4
.L_24:
        /*0084*/ 	.word	index@(.nv.constant0.triton_poi_fused_clone_mul_3)
        /*0088*/ 	.short	0x0210
        /*008a*/ 	.short	0x0020


	//----- nvinfo : EIATTR_SW_WAR
	.align		4
.L_25:
        /*008c*/ 	.byte	0x04, 0x36
        /*008e*/ 	.short	(.L_27 - .L_26)
.L_26:
        /*0090*/ 	.word	0x00000008
.L_27:


//--------------------- .nv.callgraph             --------------------------
	.section	.nv.callgraph,"",@"SHT_CUDA_CALLGRAPH"
	.align	4
	.sectionentsize	8
	.align		4
        /*0000*/ 	.word	0x00000000
	.align		4
        /*0004*/ 	.word	0xffffffff
	.align		4
        /*0008*/ 	.word	0x00000000
	.align		4
        /*000c*/ 	.word	0xfffffffe
	.align		4
        /*0010*/ 	.word	0x00000000
	.align		4
        /*0014*/ 	.word	0xfffffffd
	.align		4
        /*0018*/ 	.word	0x00000000
	.align		4
        /*001c*/ 	.word	0xfffffffc


//--------------------- .text.triton_poi_fused_clone_mul_3 --------------------------
	.section	.text.triton_poi_fused_clone_mul_3,"ax",@progbits
	.sectionflags	@"SHF_BARRIERS=1"
	.align	128
        .global         triton_poi_fused_clone_mul_3
        .type           triton_poi_fused_clone_mul_3,@function
        .size           triton_poi_fused_clone_mul_3,(.L_x_1 - triton_poi_fused_clone_mul_3)
        .other          triton_poi_fused_clone_mul_3,@"STO_CUDA_ENTRY STV_DEFAULT"
triton_poi_fused_clone_mul_3:
.text.triton_poi_fused_clone_mul_3:
[----:B------:R-:W0:Y:S02]  /*0000*/  LDC R1, c[0x0][0x28] ;  /* 0x00000a00ff017b82 */ /* 0x000e240000000800 */
[----:B------:R-:W1:Y:S01]  /*0010*/  S2R R0, SR_TID.X ;  /* 0x0000000000007919 */ /* 0x000e620000002100 */
[----:B------:R-:W2:Y:S01]  /*0020*/  S2UR UR4, SR_CTAID.Y ;  /* 0x00000000000479c3 */ /* 0x000ea20000002600 */
[----:B------:R-:W-:-:S07]  /*0030*/  ULDC.64 UR8, c[0x0][0x208] ;  /* 0x0000820000087ab9 */ /* 0x000fce0000000a00 */
[----:B------:R-:W3:Y:S08]  /*0040*/  S2UR UR5, SR_CTAID.X ;  /* 0x00000000000579c3 */ /* 0x000ef00000002500 */
[----:B------:R-:W4:Y:S01]  /*0050*/  LDC.64 R4, c[0x0][0x210] ;  /* 0x00008400ff047b82 */ /* 0x000f220000000a00 */
[----:B--2---:R-:W-:-:S07]  /*0060*/  USHF.L.U32 UR4, UR4, 0x4, URZ ;  /* 0x0000000404047899 */ /* 0x004fce000800063f */
[----:B------:R-:W2:Y:S01]  /*0070*/  LDC.64 R2, c[0x0][0x218] ;  /* 0x00008600ff027b82 */ /* 0x000ea20000000a00 */
[----:B-1----:R-:W-:Y:S01]  /*0080*/  IMAD.SHL.U32 R7, R0, 0x2, RZ ;  /* 0x0000000200077824 */ /* 0x002fe200078e00ff */
[----:B------:R-:W-:Y:S01]  /*0090*/  SHF.R.U32.HI R6, RZ, 0x3, R0 ;  /* 0x00000003ff067819 */ /* 0x000fe20000011600 */
[----:B---3--:R-:W-:-:S03]  /*00a0*/  USHF.L.U32 UR5, UR5, 0x4, URZ ;  /* 0x0000000405057899 */ /* 0x008fc6000800063f */
[----:B------:R-:W-:Y:S02]  /*00b0*/  LOP3.LUT R7, R7, 0xe, RZ, 0xc0, !PT ;  /* 0x0000000e07077812 */ /* 0x000fe400078ec0ff */
[----:B------:R-:W-:Y:S02]  /*00c0*/  SGXT.U32 R6, R6, 0x4 ;  /* 0x000000040606781a */ /* 0x000fe40000000000 */
[----:B------:R-:W-:-:S04]  /*00d0*/  LOP3.LUT R8, R7, UR4, RZ, 0xfc, !PT ;  /* 0x0000000407087c12 */ /* 0x000fc8000f8efcff */
[----:B------:R-:W-:Y:S02]  /*00e0*/  SHF.R.S32.HI R9, RZ, 0x1f, R8 ;  /* 0x0000001fff097819 */ /* 0x000fe40000011408 */
[----:B------:R-:W-:Y:S02]  /*00f0*/  ISETP.GE.AND P1, PT, R8, 0x10, PT ;  /* 0x000000100800780c */ /* 0x000fe40003f26270 */
[----:B------:R-:W-:Y:S02]  /*0100*/  LEA.HI R10, R9, R8, RZ, 0x2 ;  /* 0x00000008090a7211 */ /* 0x000fe400078f10ff */
[----:B------:R-:W-:Y:S02]  /*0110*/  LOP3.LUT R9, R6, UR5, RZ, 0xfc, !PT ;  /* 0x0000000506097c12 */ /* 0x000fe4000f8efcff */
[----:B------:R-:W-:Y:S02]  /*0120*/  LOP3.LUT R11, R10, 0xfffffffc, RZ, 0xc0, !PT ;  /* 0xfffffffc0a0b7812 */ /* 0x000fe400078ec0ff */
[----:B------:R-:W-:-:S02]  /*0130*/  ISETP.GE.AND P0, PT, R9, 0x40, PT ;  /* 0x000000400900780c */ /* 0x000fc40003f06270 */
[----:B------:R-:W-:Y:S01]  /*0140*/  SHF.R.S32.HI R10, RZ, 0x2, R10 ;  /* 0x00000002ff0a7819 */ /* 0x000fe2000001140a */
[C---:B------:R-:W-:Y:S01]  /*0150*/  IMAD.IADD R11, R8.reuse, 0x1, -R11 ;  /* 0x00000001080b7824 */ /* 0x040fe200078e0a0b */
[----:B------:R-:W-:-:S03]  /*0160*/  ISETP.LT.AND P0, PT, R8, 0x10, !P0 ;  /* 0x000000100800780c */ /* 0x000fc60004701270 */
[----:B------:R-:W-:-:S04]  /*0170*/  IMAD R13, R9, 0xc, R11 ;  /* 0x0000000c090d7824 */ /* 0x000fc800078e020b */
[----:B------:R-:W-:Y:S02]  /*0180*/  IMAD R9, R10, 0x300, R13 ;  /* 0x000003000a097824 */ /* 0x000fe400078e020d */
[----:B--2---:R-:W-:Y:S01]  /*0190*/  IMAD.WIDE R10, R11, 0x4, R2 ;  /* 0x000000040b0a7825 */ /* 0x004fe200078e0202 */
[----:B------:R-:W-:-:S03]  /*01a0*/  CS2R R2, SRZ ;  /* 0x0000000000027805 */ /* 0x000fc6000001ff00 */
[----:B----4-:R-:W-:Y:S01]  /*01b0*/  IMAD.WIDE R8, R9, 0x4, R4 ;  /* 0x0000000409087825 */ /* 0x010fe200078e0204 */
[----:B------:R-:W-:-:S04]  /*01c0*/  CS2R R4, SRZ ;  /* 0x0000000000047805 */ /* 0x000fc8000001ff00 */
[----:B------:R1:W2:Y:S04]  /*01d0*/  @P0 LDG.E.EL.64 R2, desc[UR8][R8.64] ;  /* 0x0000000808020981 */ /* 0x0002a8000c2e1b00 */
[----:B------:R-:W2:Y:S01]  /*01e0*/  @!P1 LDG.E.EL.64 R4, desc[UR8][R10.64] ;  /* 0x000000080a049981 */ /* 0x000ea2000c2e1b00 */
[----:B------:R-:W3:Y:S01]  /*01f0*/  S2UR UR7, SR_CgaCtaId ;  /* 0x00000000000779c3 */ /* 0x000ee20000008800 */
[----:B------:R-:W-:Y:S01]  /*0200*/  IMAD.SHL.U32 R12, R0, 0x20, RZ ;  /* 0x00000020000c7824 */ /* 0x000fe200078e00ff */
[----:B------:R-:W-:-:S04]  /*0210*/  UMOV UR6, 0x400 ;  /* 0x0000040000067882 */ /* 0x000fc80000000000 */
[----:B------:R-:W-:-:S04]  /*0220*/  LOP3.LUT R13, R12, 0xe0, RZ, 0xc0, !PT ;  /* 0x000000e00c0d7812 */ /* 0x000fc800078ec0ff */
[C---:B------:R-:W-:Y:S02]  /*0230*/  LOP3.LUT R14, R13.reuse, 0x10, RZ, 0xfc, !PT ;  /* 0x000000100d0e7812 */ /* 0x040fe400078efcff */
[----:B------:R-:W-:Y:S01]  /*0240*/  LOP3.LUT R12, R13, R6, RZ, 0xfc, !PT ;  /* 0x000000060d0c7212 */ /* 0x000fe200078efcff */
[----:B---3--:R-:W-:-:S06]  /*0250*/  UPRMT UR6, UR7, 0x654, UR6 ;  /* 0x0000065407067896 */ /* 0x008fcc0008000006 */
[----:B------:R-:W-:Y:S02]  /*0260*/  LEA.HI R13, R13, UR6, RZ, 0x1e ;  /* 0x000000060d0d7c11 */ /* 0x000fe4000f8ff0ff */
[----:B------:R-:W-:-:S03]  /*0270*/  LEA.HI R15, R14, UR6, RZ, 0x1e ;  /* 0x000000060e0f7c11 */ /* 0x000fc6000f8ff0ff */
[C---:B------:R-:W-:Y:S02]  /*0280*/  IMAD R13, R12.reuse, 0x4, R13 ;  /* 0x000000040c0d7824 */ /* 0x040fe400078e020d */
[----:B------:R-:W-:Y:S01]  /*0290*/  IMAD R12, R12, 0x4, R15 ;  /* 0x000000040c0c7824 */ /* 0x000fe200078e020f */
[----:B------:R-:W-:Y:S02]  /*02a0*/  LOP3.LUT R7, R7, UR5, RZ, 0xfc, !PT ;  /* 0x0000000507077c12 */ /* 0x000fe4000f8efcff */
[----:B------:R-:W-:Y:S02]  /*02b0*/  LOP3.LUT R6, R6, UR4, RZ, 0xfc, !PT ;  /* 0x0000000406067c12 */ /* 0x000fe4000f8efcff */
[----:B------:R-:W-:Y:S02]  /*02c0*/  ISETP.GE.AND P0, PT, R7, 0x40, PT ;  /* 0x000000400700780c */ /* 0x000fe40003f06270 */
[----:B-1----:R-:W-:Y:S02]  /*02d0*/  SHF.R.U32.HI R8, RZ, 0x1, R0 ;  /* 0x00000001ff087819 */ /* 0x002fe40000011600 */
[----:B------:R-:W-:Y:S01]  /*02e0*/  ISETP.LT.AND P0, PT, R6, 0x10, !P0 ;  /* 0x000000100600780c */ /* 0x000fe20004701270 */
[----:B------:R-:W-:Y:S01]  /*02f0*/  IMAD.SHL.U32 R0, R0, 0x8, RZ ;  /* 0x0000000800007824 */ /* 0x000fe200078e00ff */
[----:B------:R-:W-:-:S04]  /*0300*/  LOP3.LUT R8, R8, 0x3c, RZ, 0xc0, !PT ;  /* 0x0000003c08087812 */ /* 0x000fc800078ec0ff */
[----:B------:R-:W-:-:S04]  /*0310*/  LOP3.LUT R9, R0, 0x3f8, RZ, 0xc0, !PT ;  /* 0x000003f800097812 */ /* 0x000fc800078ec0ff */
[----:B------:R-:W-:Y:S01]  /*0320*/  IADD3 R8, R9, UR6, R8 ;  /* 0x0000000609087c10 */ /* 0x000fe2000fffe008 */
[----:B--2---:R-:W-:Y:S01]  /*0330*/  FADD R2, R4, R2 ;  /* 0x0000000204027221 */ /* 0x004fe20000000000 */
[----:B------:R-:W-:-:S04]  /*0340*/  FADD R3, R5, R3 ;  /* 0x0000000305037221 */ /* 0x000fc80000000000 */
[----:B------:R1:W-:Y:S04]  /*0350*/  STS [R13], R2 ;  /* 0x000000020d007388 */ /* 0x0003e80000000800 */
[----:B------:R1:W-:Y:S01]  /*0360*/  STS [R12+0x40], R3 ;  /* 0x000040030c007388 */ /* 0x0003e20000000800 */
[----:B------:R-:W-:Y:S06]  /*0370*/  BAR.SYNC.DEFER_BLOCKING 0x0 ;  /* 0x0000000000007b1d */ /* 0x000fec0000010000 */
[----:B-1----:R-:W-:Y:S05]  /*0380*/  @!P0 EXIT ;  /* 0x000000000000894d */ /* 0x002fea0003800000 */
[----:B------:R-:W-:Y:S01]  /*0390*/  LDS R4, [R8] ;  /* 0x0000000008047984 */ /* 0x000fe20000000800 */
[----:B------:R-:W0:Y:S01]  /*03a0*/  LDC.64 R2, c[0x0][0x220] ;  /* 0x00008800ff027b82 */ /* 0x000e220000000a00 */
[----:B------:R-:W-:Y:S02]  /*03b0*/  IMAD R7, R6, 0x40, R7 ;  /* 0x0000004006077824 */ /* 0x000fe400078e0207 */
[----:B------:R-:W1:Y:S02]  /*03c0*/  LDS R5, [R8+0x4] ;  /* 0x0000040008057984 */ /* 0x000e640000000800 */
[----:B0-----:R-:W-:-:S05]  /*03d0*/  IMAD.WIDE R2, R7, 0x4, R2 ;  /* 0x0000000407027825 */ /* 0x001fca00078e0202 */
[----:B-1----:R-:W-:Y:S01]  /*03e0*/  STG.E.64 desc[UR8][R2.64], R4 ;  /* 0x0000000402007986 */ /* 0x002fe2000c101b08 */
[----:B------:R-:W-:Y:S05]  /*03f0*/  EXIT ;  /* 0x000000000000794d */ /* 0x000fea0003800000 */
.L_x_0:
[----:B------:R-:W-:-:S00]  /*0400*/  BRA `(.L_x_0) ;  /* 0xfffffffc00fc7947 */ /* 0x000fc0000383ffff */
[----:B------:R-:W-:-:S00]  /*0410*/  NOP ;  /* 0x0000000000007918 */ /* 0x000fc00000000000 */
        /* <DEDUP_REMOVED lines=14> */
.L_x_1:


//--------------------- .nv.shared.triton_poi_fused_clone_mul_3 --------------------------
	.section	.nv.shared.triton_poi_fused_clone_mul_3,"aw",@nobits
	.sectionflags	@""
	.align	16
	.zero		1024


//--------------------- .nv.constant0.triton_poi_fused_clone_mul_3 --------------------------
	.section	.nv.constant0.triton_poi_fused_clone_mul_3,"a",@progbits
	.sectionflags	@""
	.align	4
.nv.constant0.triton_poi_fused_clone_mul_3:
	.zero		560
